	.headerflags	@"EF_CUDA_TEXMODE_UNIFIED EF_CUDA_64BIT_ADDRESS EF_CUDA_ACCELERATORS EF_CUDA_SM90 EF_CUDA_VIRTUAL_SM(EF_CUDA_SM90)"
	.elftype	@"ET_EXEC"


//--------------------- .nv.info                  --------------------------
	.section	.nv.info,"",@"SHT_CUDA_INFO"
	.align	4


	//----- nvinfo : EIATTR_REGCOUNT
	.align		4
        /*0000*/ 	.byte	0x04, 0x2f
        /*0002*/ 	.short	(.L_1 - .L_0)
	.align		4
.L_0:
        /*0004*/ 	.word	index@(triton_poi_fused_3)
        /*0008*/ 	.word	0x0000001c


	//----- nvinfo : EIATTR_MIN_STACK_SIZE
	.align		4
.L_1:
        /*000c*/ 	.byte	0x04, 0x12
        /*000e*/ 	.short	(.L_3 - .L_2)
	.align		4
.L_2:
        /*0010*/ 	.word	index@(triton_poi_fused_3)
        /*0014*/ 	.word	0x00000000


	//----- nvinfo : EIATTR_FRAME_SIZE
	.align		4
.L_3:
        /*0018*/ 	.byte	0x04, 0x11
        /*001a*/ 	.short	(.L_5 - .L_4)
	.align		4
.L_4:
        /*001c*/ 	.word	index@(triton_poi_fused_3)
        /*0020*/ 	.word	0x00000000


	//----- nvinfo : EIATTR_MIN_STACK_SIZE
	.align		4
.L_5:
        /*0024*/ 	.byte	0x04, 0x12
        /*0026*/ 	.short	(.L_7 - .L_6)
	.align		4
.L_6:
        /*0028*/ 	.word	index@(triton_poi_fused_3)
        /*002c*/ 	.word	0x00000000
.L_7:


//--------------------- .nv.info.triton_poi_fused_3 --------------------------
	.section	.nv.info.triton_poi_fused_3,"",@"SHT_CUDA_INFO"
	.sectionflags	@""
	.align	4


	//----- nvinfo : EIATTR_CUDA_API_VERSION
	.align		4
        /*0000*/ 	.byte	0x04, 0x37
        /*0002*/ 	.short	(.L_9 - .L_8)
.L_8:
        /*0004*/ 	.word	0x0000007c


	//----- nvinfo : EIATTR_KPARAM_INFO
	.align		4
.L_9:
        /*0008*/ 	.byte	0x04, 0x17
        /*000a*/ 	.short	(.L_11 - .L_10)
.L_10:
        /*000c*/ 	.word	0x00000000
        /*0010*/ 	.short	0x0003
        /*0012*/ 	.short	0x0014
        /*0014*/ 	.byte	0x00, 0xf0, 0x11, 0x00


	//----- nvinfo : EIATTR_KPARAM_INFO
	.align		4
.L_11:
        /*0018*/ 	.byte	0x04, 0x17
        /*001a*/ 	.short	(.L_13 - .L_12)
.L_12:
        /*001c*/ 	.word	0x00000000
        /*0020*/ 	.short	0x0002
        /*0022*/ 	.short	0x0010
        /*0024*/ 	.byte	0x00, 0xf0, 0x11, 0x00


	//----- nvinfo : EIATTR_KPARAM_INFO
	.align		4
.L_13:
        /*0028*/ 	.byte	0x04, 0x17
        /*002a*/ 	.short	(.L_15 - .L_14)
.L_14:
        /*002c*/ 	.word	0x00000000
        /*0030*/ 	.short	0x0001
        /*0032*/ 	.short	0x0008
        /*0034*/ 	.byte	0x00, 0xf4, 0x21, 0x00


	//----- nvinfo : EIATTR_KPARAM_INFO
	.align		4
.L_15:
        /*0038*/ 	.byte	0x04, 0x17
        /*003a*/ 	.short	(.L_17 - .L_16)
.L_16:
        /*003c*/ 	.word	0x00000000
        /*0040*/ 	.short	0x0000
        /*0042*/ 	.short	0x0000
        /*0044*/ 	.byte	0x00, 0xf4, 0x21, 0x00


	//----- nvinfo : EIATTR_SPARSE_MMA_MASK
	.align		4
.L_17:
        /*0048*/ 	.byte	0x03, 0x50
        /*004a*/ 	.short	0x0000


	//----- nvinfo : EIATTR_MAXREG_COUNT
	.align		4
        /*004c*/ 	.byte	0x03, 0x1b
        /*004e*/ 	.short	0x00ff


	//----- nvinfo : EIATTR_EXIT_INSTR_OFFSETS
	.align		4
        /*0050*/ 	.byte	0x04, 0x1c
        /*0052*/ 	.short	(.L_19 - .L_18)


	//   ....[0]....
.L_18:
        /*0054*/ 	.word	0x000006a0


	//   ....[1]....
        /*0058*/ 	.word	0x000006f0


	//----- nvinfo : EIATTR_REQNTID
	.align		4
.L_19:
        /*005c*/ 	.byte	0x04, 0x10
        /*005e*/ 	.short	(.L_21 - .L_20)
.L_20:
        /*0060*/ 	.word	0x00000080
        /*0064*/ 	.word	0x00000001
        /*0068*/ 	.word	0x00000001


	//----- nvinfo : EIATTR_CBANK_PARAM_SIZE
	.align		4
.L_21:
        /*006c*/ 	.byte	0x03, 0x19
        /*006e*/ 	.short	0x0018


	//----- nvinfo : EIATTR_PARAM_CBANK
	.align		4
        /*0070*/ 	.byte	0x04, 0x0a
        /*0072*/ 	.short	(.L_23 - .L_22)
	.align		4
.L_22:
        /*0074*/ 	.word	index@(.nv.constant0.triton_poi_fused_3)
        /*0078*/ 	.short	0x0210
        /*007a*/ 	.short	0x0018


	//----- nvinfo : EIATTR_SW_WAR
	.align		4
.L_23:
        /*007c*/ 	.byte	0x04, 0x36
        /*007e*/ 	.short	(.L_25 - .L_24)
.L_24:
        /*0080*/ 	.word	0x00000008
.L_25:


//--------------------- .nv.callgraph             --------------------------
	.section	.nv.callgraph,"",@"SHT_CUDA_CALLGRAPH"
	.align	4
	.sectionentsize	8
	.align		4
        /*0000*/ 	.word	0x00000000
	.align		4
        /*0004*/ 	.word	0xffffffff
	.align		4
        /*0008*/ 	.word	0x00000000
	.align		4
        /*000c*/ 	.word	0xfffffffe
	.align		4
        /*0010*/ 	.word	0x00000000
	.align		4
        /*0014*/ 	.word	0xfffffffd
	.align		4
        /*0018*/ 	.word	0x00000000
	.align		4
        /*001c*/ 	.word	0xfffffffc


//--------------------- .text.triton_poi_fused_3  --------------------------
	.section	.text.triton_poi_fused_3,"ax",@progbits
	.sectionflags	@"SHF_BARRIERS=1"
	.align	128
        .global         triton_poi_fused_3
        .type           triton_poi_fused_3,@function
        .size           triton_poi_fused_3,(.L_x_1 - triton_poi_fused_3)
        .other          triton_poi_fused_3,@"STO_CUDA_ENTRY STV_DEFAULT"
triton_poi_fused_3:
.text.triton_poi_fused_3:
[----:B------:R-:W0:Y:S01]  /*0000*/  LDC R1, c[0x0][0x28] ;  /* 0x00000a00ff017b82 */ /* 0x000e220000000800 */
[----:B------:R-:W1:Y:S07]  /*0010*/  S2R R15, SR_TID.X ;  /* 0x00000000000f7919 */ /* 0x000e6e0000002100 */
[----:B------:R-:W2:Y:S01]  /*0020*/  LDC.64 R16, c[0x0][0x210] ;  /* 0x00008400ff107b82 */ /* 0x000ea20000000a00 */
[----:B------:R-:W-:Y:S01]  /*0030*/  CS2R R18, SRZ ;  /* 0x0000000000127805 */ /* 0x000fe2000001ff00 */
[----:B------:R-:W-:Y:S01]  /*0040*/  ULDC.64 UR6, c[0x0][0x208] ;  /* 0x0000820000067ab9 */ /* 0x000fe20000000a00 */
[----:B------:R-:W3:Y:S01]  /*0050*/  S2R R0, SR_CTAID.X ;  /* 0x0000000000007919 */ /* 0x000ee20000002500 */
[----:B------:R-:W4:Y:S01]  /*0060*/  S2R R14, SR_CTAID.Y ;  /* 0x00000000000e7919 */ /* 0x000f220000002600 */
[----:B-1----:R-:W-:Y:S01]  /*0070*/  SHF.R.U32.HI R5, RZ, 0x5, R15 ;  /* 0x00000005ff057819 */ /* 0x002fe2000001160f */
[----:B---3--:R-:W-:-:S03]  /*0080*/  IMAD.SHL.U32 R0, R0, 0x20, RZ ;  /* 0x0000002000007824 */ /* 0x008fc600078e00ff */
[----:B------:R-:W-:Y:S01]  /*0090*/  SGXT.U32 R5, R5, 0x2 ;  /* 0x000000020505781a */ /* 0x000fe20000000000 */
[----:B----4-:R-:W-:Y:S01]  /*00a0*/  IMAD.SHL.U32 R14, R14, 0x20, RZ ;  /* 0x000000200e0e7824 */ /* 0x010fe200078e00ff */
[----:B------:R-:W-:-:S04]  /*00b0*/  LOP3.LUT R3, R0, 0x1f, R15, 0xf8, !PT ;  /* 0x0000001f00037812 */ /* 0x000fc800078ef80f */
[----:B------:R-:W-:Y:S02]  /*00c0*/  LOP3.LUT R2, R14, R5, RZ, 0xfc, !PT ;  /* 0x000000050e027212 */ /* 0x000fe400078efcff */
[----:B------:R-:W-:Y:S02]  /*00d0*/  ISETP.GE.AND P0, PT, R3, 0x19, PT ;  /* 0x000000190300780c */ /* 0x000fe40003f06270 */
[----:B------:R-:W-:Y:S01]  /*00e0*/  LOP3.LUT R4, R14, 0x4, R5, 0xfe, !PT ;  /* 0x000000040e047812 */ /* 0x000fe200078efe05 */
[C---:B------:R-:W-:Y:S01]  /*00f0*/  IMAD R7, R2.reuse, 0x19, R3 ;  /* 0x0000001902077824 */ /* 0x040fe200078e0203 */
[----:B------:R-:W-:Y:S02]  /*0100*/  ISETP.LT.AND P1, PT, R2, 0x240, !P0 ;  /* 0x000002400200780c */ /* 0x000fe40004721270 */
[----:B------:R-:W-:Y:S01]  /*0110*/  ISETP.LT.AND P2, PT, R4, 0x240, !P0 ;  /* 0x000002400400780c */ /* 0x000fe20004741270 */
[----:B------:R-:W-:Y:S01]  /*0120*/  VIADD R3, R7, 0x64 ;  /* 0x0000006407037836 */ /* 0x000fe20000000000 */
[----:B------:R-:W-:-:S02]  /*0130*/  LOP3.LUT R2, R14, 0x8, R5, 0xfe, !PT ;  /* 0x000000080e027812 */ /* 0x000fc400078efe05 */
[----:B------:R-:W-:Y:S02]  /*0140*/  LOP3.LUT R4, R14, 0xc, R5, 0xfe, !PT ;  /* 0x0000000c0e047812 */ /* 0x000fe400078efe05 */
[----:B------:R-:W-:Y:S02]  /*0150*/  LOP3.LUT R6, R14, 0x10, R5, 0xfe, !PT ;  /* 0x000000100e067812 */ /* 0x000fe400078efe05 */
[----:B------:R-:W-:Y:S01]  /*0160*/  ISETP.LT.AND P6, PT, R2, 0x240, !P0 ;  /* 0x000002400200780c */ /* 0x000fe200047c1270 */
[----:B--2---:R-:W-:Y:S01]  /*0170*/  IMAD.WIDE R2, R3, 0x4, R16 ;  /* 0x0000000403027825 */ /* 0x004fe200078e0210 */
[----:B------:R-:W-:Y:S02]  /*0180*/  ISETP.LT.AND P5, PT, R4, 0x240, !P0 ;  /* 0x000002400400780c */ /* 0x000fe400047a1270 */
[----:B------:R-:W-:Y:S02]  /*0190*/  ISETP.LT.AND P4, PT, R6, 0x240, !P0 ;  /* 0x000002400600780c */ /* 0x000fe40004781270 */
[----:B------:R-:W-:Y:S01]  /*01a0*/  LOP3.LUT R4, R14, 0x14, R5, 0xfe, !PT ;  /* 0x000000140e047812 */ /* 0x000fe200078efe05 */
[----:B------:R1:W2:Y:S01]  /*01b0*/  @P2 LDG.E.EL R18, desc[UR6][R2.64] ;  /* 0x0000000602122981 */ /* 0x0002a2000c2e1900 */
[----:B------:R-:W-:-:S02]  /*01c0*/  LOP3.LUT R6, R14, 0x18, R5, 0xfe, !PT ;  /* 0x000000180e067812 */ /* 0x000fc400078efe05 */
[----:B------:R-:W-:Y:S02]  /*01d0*/  LOP3.LUT R5, R14, 0x1c, R5, 0xfe, !PT ;  /* 0x0000001c0e057812 */ /* 0x000fe400078efe05 */
[----:B------:R-:W-:Y:S02]  /*01e0*/  ISETP.LT.AND P3, PT, R4, 0x240, !P0 ;  /* 0x000002400400780c */ /* 0x000fe40004761270 */
[----:B------:R-:W-:Y:S02]  /*01f0*/  ISETP.LT.AND P2, PT, R6, 0x240, !P0 ;  /* 0x000002400600780c */ /* 0x000fe40004741270 */
[----:B------:R-:W-:Y:S01]  /*0200*/  ISETP.LT.AND P0, PT, R5, 0x240, !P0 ;  /* 0x000002400500780c */ /* 0x000fe20004701270 */
[C---:B------:R-:W-:Y:S02]  /*0210*/  VIADD R5, R7.reuse, 0x1f4 ;  /* 0x000001f407057836 */ /* 0x040fe40000000000 */
[C---:B------:R-:W-:Y:S02]  /*0220*/  VIADD R13, R7.reuse, 0xc8 ;  /* 0x000000c8070d7836 */ /* 0x040fe40000000000 */
[----:B------:R-:W-:-:S02]  /*0230*/  VIADD R11, R7, 0x12c ;  /* 0x0000012c070b7836 */ /* 0x000fc40000000000 */
[C---:B------:R-:W-:Y:S02]  /*0240*/  VIADD R9, R7.reuse, 0x190 ;  /* 0x0000019007097836 */ /* 0x040fe40000000000 */
[C---:B------:R-:W-:Y:S02]  /*0250*/  VIADD R21, R7.reuse, 0x258 ;  /* 0x0000025807157836 */ /* 0x040fe40000000000 */
[----:B------:R-:W-:Y:S02]  /*0260*/  VIADD R23, R7, 0x2bc ;  /* 0x000002bc07177836 */ /* 0x000fe40000000000 */
[----:B-1----:R-:W-:Y:S01]  /*0270*/  IMAD.WIDE R2, R5, 0x4, R16 ;  /* 0x0000000405027825 */ /* 0x002fe200078e0210 */
[----:B------:R-:W-:-:S03]  /*0280*/  CS2R R24, SRZ ;  /* 0x0000000000187805 */ /* 0x000fc6000001ff00 */
[----:B------:R-:W-:-:S04]  /*0290*/  IMAD.WIDE R6, R7, 0x4, R16 ;  /* 0x0000000407067825 */ /* 0x000fc800078e0210 */
[--C-:B------:R-:W-:Y:S01]  /*02a0*/  IMAD.WIDE R12, R13, 0x4, R16.reuse ;  /* 0x000000040d0c7825 */ /* 0x100fe200078e0210 */
[----:B------:R-:W3:Y:S03]  /*02b0*/  @P1 LDG.E.EL R24, desc[UR6][R6.64] ;  /* 0x0000000606181981 */ /* 0x000ee6000c2e1900 */
[--C-:B------:R-:W-:Y:S01]  /*02c0*/  IMAD.WIDE R10, R11, 0x4, R16.reuse ;  /* 0x000000040b0a7825 */ /* 0x100fe200078e0210 */
[----:B------:R1:W4:Y:S03]  /*02d0*/  @P6 LDG.E.EL R19, desc[UR6][R12.64] ;  /* 0x000000060c136981 */ /* 0x000326000c2e1900 */
[----:B------:R-:W-:-:S04]  /*02e0*/  IMAD.WIDE R8, R9, 0x4, R16 ;  /* 0x0000000409087825 */ /* 0x000fc800078e0210 */
[----:B------:R-:W-:Y:S01]  /*02f0*/  IMAD.WIDE R4, R21, 0x4, R16 ;  /* 0x0000000415047825 */ /* 0x000fe200078e0210 */
[----:B------:R-:W-:-:S03]  /*0300*/  CS2R R20, SRZ ;  /* 0x0000000000147805 */ /* 0x000fc6000001ff00 */
[----:B------:R-:W-:Y:S01]  /*0310*/  IMAD.WIDE R16, R23, 0x4, R16 ;  /* 0x0000000417107825 */ /* 0x000fe200078e0210 */
[----:B------:R-:W-:Y:S02]  /*0320*/  CS2R R22, SRZ ;  /* 0x0000000000167805 */ /* 0x000fe4000001ff00 */
[----:B------:R5:W4:Y:S04]  /*0330*/  @P5 LDG.E.EL R20, desc[UR6][R10.64] ;  /* 0x000000060a145981 */ /* 0x000b28000c2e1900 */
[----:B------:R1:W4:Y:S04]  /*0340*/  @P4 LDG.E.EL R21, desc[UR6][R8.64] ;  /* 0x0000000608154981 */ /* 0x000328000c2e1900 */
[----:B------:R5:W4:Y:S04]  /*0350*/  @P3 LDG.E.EL R22, desc[UR6][R2.64] ;  /* 0x0000000602163981 */ /* 0x000b28000c2e1900 */
[----:B------:R5:W4:Y:S04]  /*0360*/  @P2 LDG.E.EL R23, desc[UR6][R4.64] ;  /* 0x0000000604172981 */ /* 0x000b28000c2e1900 */
[----:B------:R-:W4:Y:S01]  /*0370*/  @P0 LDG.E.EL R25, desc[UR6][R16.64] ;  /* 0x0000000610190981 */ /* 0x000f22000c2e1900 */
[----:B-1----:R-:W5:Y:S01]  /*0380*/  S2R R12, SR_TID.X ;  /* 0x00000000000c7919 */ /* 0x002f620000002100 */
[----:B------:R-:W1:Y:S01]  /*0390*/  S2UR UR5, SR_CgaCtaId ;  /* 0x00000000000579c3 */ /* 0x000e620000008800 */
[----:B------:R-:W-:Y:S01]  /*03a0*/  UMOV UR4, 0x400 ;  /* 0x0000040000047882 */ /* 0x000fe20000000000 */
[----:B-----5:R-:W-:Y:S01]  /*03b0*/  IMAD.SHL.U32 R10, R12, 0x20, RZ ;  /* 0x000000200c0a7824 */ /* 0x020fe200078e00ff */
[----:B------:R-:W-:-:S04]  /*03c0*/  SHF.R.U32.HI R11, RZ, 0x5, R12 ;  /* 0x00000005ff0b7819 */ /* 0x000fc8000001160c */
[----:B0-----:R-:W-:Y:S02]  /*03d0*/  SGXT.U32 R9, R11, 0x2 ;  /* 0x000000020b09781a */ /* 0x001fe40000000000 */
[----:B------:R-:W-:Y:S01]  /*03e0*/  LOP3.LUT R10, R10, 0x3e0, RZ, 0xc0, !PT ;  /* 0x000003e00a0a7812 */ /* 0x000fe200078ec0ff */
[----:B-1----:R-:W-:-:S03]  /*03f0*/  UPRMT UR4, UR5, 0x654, UR4 ;  /* 0x0000065405047896 */ /* 0x002fc60008000004 */
[----:B------:R-:W-:Y:S01]  /*0400*/  LOP3.LUT R3, R10, R9, RZ, 0xfc, !PT ;  /* 0x000000090a037212 */ /* 0x000fe200078efcff */
[----:B------:R-:W-:-:S03]  /*0410*/  IMAD.SHL.U32 R8, R12, 0x4, RZ ;  /* 0x000000040c087824 */ /* 0x000fc600078e00ff */
[----:B------:R-:W-:Y:S02]  /*0420*/  LEA.HI R3, R10, R3, RZ, 0x1d ;  /* 0x000000030a037211 */ /* 0x000fe400078fe8ff */
[----:B------:R-:W-:Y:S02]  /*0430*/  SHF.R.U32.HI R2, RZ, 0x1, R12 ;  /* 0x00000001ff027819 */ /* 0x000fe4000001160c */
[----:B------:R-:W-:Y:S02]  /*0440*/  LEA R12, R3, UR4, 0x2 ;  /* 0x00000004030c7c11 */ /* 0x000fe4000f8e10ff */
[----:B------:R-:W-:Y:S02]  /*0450*/  LOP3.LUT R8, R8, 0x1fc, RZ, 0xc0, !PT ;  /* 0x000001fc08087812 */ /* 0x000fe400078ec0ff */
[----:B------:R-:W-:-:S05]  /*0460*/  LOP3.LUT R3, R2, 0x3c, RZ, 0xc0, !PT ;  /* 0x0000003c02037812 */ /* 0x000fca00078ec0ff */
[----:B------:R-:W-:-:S05]  /*0470*/  IMAD.IADD R3, R8, 0x1, R3 ;  /* 0x0000000108037824 */ /* 0x000fca00078e0203 */
[----:B------:R-:W-:Y:S01]  /*0480*/  LEA R4, R3, UR4, 0x2 ;  /* 0x0000000403047c11 */ /* 0x000fe2000f8e10ff */
[----:B------:R-:W-:-:S05]  /*0490*/  IMAD.SHL.U32 R3, R15, 0x4, RZ ;  /* 0x000000040f037824 */ /* 0x000fca00078e00ff */
[----:B------:R-:W-:Y:S02]  /*04a0*/  LOP3.LUT R14, R14, 0x1c, R3, 0xf8, !PT ;  /* 0x0000001c0e0e7812 */ /* 0x000fe400078ef803 */
[----:B------:R-:W0:Y:S03]  /*04b0*/  LDC.64 R2, c[0x0][0x218] ;  /* 0x00008600ff027b82 */ /* 0x000e260000000a00 */
[----:B------:R-:W-:Y:S01]  /*04c0*/  IMAD.HI R9, R14, 0x2aaaaaab, RZ ;  /* 0x2aaaaaab0e097827 */ /* 0x000fe200078e02ff */
[----:B------:R-:W-:-:S04]  /*04d0*/  SHF.R.U32.HI R15, RZ, 0x3, R15 ;  /* 0x00000003ff0f7819 */ /* 0x000fc8000001160f */
[----:B------:R-:W-:-:S04]  /*04e0*/  SHF.R.U32.HI R10, RZ, 0x1f, R9 ;  /* 0x0000001fff0a7819 */ /* 0x000fc80000011609 */
[----:B------:R-:W-:Y:S02]  /*04f0*/  LEA.HI.SX32 R11, R9, R10, 0x1e ;  /* 0x0000000a090b7211 */ /* 0x000fe400078ff2ff */
[----:B------:R-:W-:Y:S02]  /*0500*/  SGXT.U32 R9, R15, 0x4 ;  /* 0x000000040f09781a */ /* 0x000fe40000000000 */
[----:B------:R-:W-:Y:S02]  /*0510*/  LOP3.LUT R10, R8, 0x200, RZ, 0xfc, !PT ;  /* 0x00000200080a7812 */ /* 0x000fe400078efcff */
[----:B------:R-:W-:Y:S01]  /*0520*/  LOP3.LUT R9, R0, R9, RZ, 0xfc, !PT ;  /* 0x0000000900097212 */ /* 0x000fe200078efcff */
[C---:B------:R-:W-:Y:S01]  /*0530*/  IMAD R0, R11.reuse, -0x18, R14 ;  /* 0xffffffe80b007824 */ /* 0x040fe200078e020e */
[----:B------:R-:W-:Y:S02]  /*0540*/  ISETP.GE.AND P0, PT, R14, 0x240, PT ;  /* 0x000002400e00780c */ /* 0x000fe40003f06270 */
[----:B------:R-:W-:Y:S01]  /*0550*/  SHF.R.U32.HI R10, RZ, 0x3, R10 ;  /* 0x00000003ff0a7819 */ /* 0x000fe2000001160a */
[----:B------:R-:W-:Y:S01]  /*0560*/  IMAD R0, R11, 0x258, R0 ;  /* 0x000002580b007824 */ /* 0x000fe200078e0200 */
[----:B------:R-:W-:-:S02]  /*0570*/  ISETP.LT.AND P1, PT, R9, 0x19, !P0 ;  /* 0x000000190900780c */ /* 0x000fc40004721270 */
[----:B------:R-:W-:Y:S01]  /*0580*/  LOP3.LUT R13, R10, 0x7c, RZ, 0xc0, !PT ;  /* 0x0000007c0a0d7812 */ /* 0x000fe200078ec0ff */
[----:B------:R-:W-:-:S04]  /*0590*/  IMAD R11, R9, 0x18, R0 ;  /* 0x00000018090b7824 */ /* 0x000fc800078e0200 */
[----:B------:R-:W-:-:S05]  /*05a0*/  IMAD.IADD R13, R8, 0x1, R13 ;  /* 0x00000001080d7824 */ /* 0x000fca00078e020d */
[----:B------:R-:W-:Y:S01]  /*05b0*/  LEA R13, R13, UR4, 0x2 ;  /* 0x000000040d0d7c11 */ /* 0x000fe2000f8e10ff */
[----:B--2---:R-:W-:Y:S04]  /*05c0*/  STS [R12+0x10], R18 ;  /* 0x000010120c007388 */ /* 0x004fe80000000800 */
[----:B---3--:R-:W-:Y:S04]  /*05d0*/  STS [R12], R24 ;  /* 0x000000180c007388 */ /* 0x008fe80000000800 */
[----:B----4-:R-:W-:Y:S04]  /*05e0*/  STS [R12+0x20], R19 ;  /* 0x000020130c007388 */ /* 0x010fe80000000800 */
[----:B------:R-:W-:Y:S04]  /*05f0*/  STS [R12+0x30], R20 ;  /* 0x000030140c007388 */ /* 0x000fe80000000800 */
[----:B------:R-:W-:Y:S04]  /*0600*/  STS [R12+0x40], R21 ;  /* 0x000040150c007388 */ /* 0x000fe80000000800 */
[----:B------:R-:W-:Y:S04]  /*0610*/  STS [R12+0x50], R22 ;  /* 0x000050160c007388 */ /* 0x000fe80000000800 */
[----:B------:R-:W-:Y:S04]  /*0620*/  STS [R12+0x60], R23 ;  /* 0x000060170c007388 */ /* 0x000fe80000000800 */
[----:B------:R1:W-:Y:S01]  /*0630*/  STS [R12+0x70], R25 ;  /* 0x000070190c007388 */ /* 0x0003e20000000800 */
[----:B------:R-:W-:Y:S06]  /*0640*/  BAR.SYNC.DEFER_BLOCKING 0x0 ;  /* 0x0000000000007b1d */ /* 0x000fec0000010000 */
[----:B------:R-:W2:Y:S01]  /*0650*/  LDS.128 R4, [R4] ;  /* 0x0000000004047984 */ /* 0x000ea20000000c00 */
[----:B-1----:R-:W-:-:S04]  /*0660*/  LOP3.LUT R12, R9, 0x10, RZ, 0xfc, !PT ;  /* 0x00000010090c7812 */ /* 0x002fc800078efcff */
[----:B------:R-:W-:Y:S01]  /*0670*/  ISETP.LT.AND P0, PT, R12, 0x19, !P0 ;  /* 0x000000190c00780c */ /* 0x000fe20004701270 */
[----:B0-----:R-:W-:-:S05]  /*0680*/  IMAD.WIDE R8, R11, 0x4, R2 ;  /* 0x000000040b087825 */ /* 0x001fca00078e0202 */
[----:B--2---:R0:W-:Y:S07]  /*0690*/  @P1 STG.E.128 desc[UR6][R8.64], R4 ;  /* 0x0000000408001986 */ /* 0x0041ee000c101d06 */
[----:B0-----:R-:W-:Y:S05]  /*06a0*/  @!P0 EXIT ;  /* 0x000000000000894d */ /* 0x001fea0003800000 */
[----:B------:R-:W0:Y:S01]  /*06b0*/  LDS.128 R12, [R13+0x800] ;  /* 0x000800000d0c7984 */ /* 0x000e220000000c00 */
[----:B------:R-:W-:-:S04]  /*06c0*/  VIADD R11, R11, 0x180 ;  /* 0x000001800b0b7836 */ /* 0x000fc80000000000 */
[----:B------:R-:W-:-:S05]  /*06d0*/  IMAD.WIDE R2, R11, 0x4, R2 ;  /* 0x000000040b027825 */ /* 0x000fca00078e0202 */
[----:B0-----:R-:W-:Y:S01]  /*06e0*/  STG.E.128 desc[UR6][R2.64], R12 ;  /* 0x0000000c02007986 */ /* 0x001fe2000c101d06 */
[----:B------:R-:W-:Y:S05]  /*06f0*/  EXIT ;  /* 0x000000000000794d */ /* 0x000fea0003800000 */
.L_x_0:
[----:B------:R-:W-:-:S00]  /*0700*/  BRA `(.L_x_0) ;  /* 0xfffffffc00fc7947 */ /* 0x000fc0000383ffff */
[----:B------:R-:W-:-:S00]  /*0710*/  NOP ;  /* 0x0000000000007918 */ /* 0x000fc00000000000 */
        /* <DEDUP_REMOVED lines=14> */
.L_x_1:


//--------------------- .nv.shared.triton_poi_fused_3 --------------------------
	.section	.nv.shared.triton_poi_fused_3,"aw",@nobits
	.sectionflags	@""
	.align	16
	.zero		1024


//--------------------- .nv.constant0.triton_poi_fused_3 --------------------------
	.section	.nv.constant0.triton_poi_fused_3,"a",@progbits
	.sectionflags	@""
	.align	4
.nv.constant0.triton_poi_fused_3:
	.zero		552
